	.headerflags	@"EF_CUDA_TEXMODE_UNIFIED EF_CUDA_64BIT_ADDRESS EF_CUDA_SM86 EF_CUDA_VIRTUAL_SM(EF_CUDA_SM86)"
	.elftype	@"ET_EXEC"


//--------------------- .nv.info                  --------------------------
	.section	.nv.info,"",@"SHT_CUDA_INFO"
	.align	4


	//----- nvinfo : EIATTR_REGCOUNT
	.align		4
        /*0000*/ 	.byte	0x04, 0x2f
        /*0002*/ 	.short	(.L_1 - .L_0)
	.align		4
.L_0:
        /*0004*/ 	.word	index@(triton_red_fused__to_copy_mean_pow_7)
        /*0008*/ 	.word	0x0000000c


	//----- nvinfo : EIATTR_MIN_STACK_SIZE
	.align		4
.L_1:
        /*000c*/ 	.byte	0x04, 0x12
        /*000e*/ 	.short	(.L_3 - .L_2)
	.align		4
.L_2:
        /*0010*/ 	.word	index@(triton_red_fused__to_copy_mean_pow_7)
        /*0014*/ 	.word	0x00000000


	//----- nvinfo : EIATTR_FRAME_SIZE
	.align		4
.L_3:
        /*0018*/ 	.byte	0x04, 0x11
        /*001a*/ 	.short	(.L_5 - .L_4)
	.align		4
.L_4:
        /*001c*/ 	.word	index@(triton_red_fused__to_copy_mean_pow_7)
        /*0020*/ 	.word	0x00000000


	//----- nvinfo : EIATTR_MIN_STACK_SIZE
	.align		4
.L_5:
        /*0024*/ 	.byte	0x04, 0x12
        /*0026*/ 	.short	(.L_7 - .L_6)
	.align		4
.L_6:
        /*0028*/ 	.word	index@(triton_red_fused__to_copy_mean_pow_7)
        /*002c*/ 	.word	0x00000000
.L_7:


//--------------------- .nv.info.triton_red_fused__to_copy_mean_pow_7 --------------------------
	.section	.nv.info.triton_red_fused__to_copy_mean_pow_7,"",@"SHT_CUDA_INFO"
	.sectionflags	@""
	.align	4


	//----- nvinfo : EIATTR_CUDA_API_VERSION
	.align		4
        /*0000*/ 	.byte	0x04, 0x37
        /*0002*/ 	.short	(.L_9 - .L_8)
.L_8:
        /*0004*/ 	.word	0x0000007c


	//----- nvinfo : EIATTR_SW2861232_WAR
	.align		4
.L_9:
        /*0008*/ 	.byte	0x01, 0x35
	.zero		2


	//----- nvinfo : EIATTR_PARAM_CBANK
	.align		4
        /*000c*/ 	.byte	0x04, 0x0a
        /*000e*/ 	.short	(.L_11 - .L_10)
	.align		4
.L_10:
        /*0010*/ 	.word	index@(.nv.constant0.triton_red_fused__to_copy_mean_pow_7)
        /*0014*/ 	.short	0x0160
        /*0016*/ 	.short	0x0020


	//----- nvinfo : EIATTR_CBANK_PARAM_SIZE
	.align		4
.L_11:
        /*0018*/ 	.byte	0x03, 0x19
        /*001a*/ 	.short	0x0020


	//----- nvinfo : EIATTR_KPARAM_INFO
	.align		4
        /*001c*/ 	.byte	0x04, 0x17
        /*001e*/ 	.short	(.L_13 - .L_12)
.L_12:
        /*0020*/ 	.word	0x00000000
        /*0024*/ 	.short	0x0004
        /*0026*/ 	.short	0x0018
        /*0028*/ 	.byte	0x00, 0xf4, 0x21, 0x00


	//----- nvinfo : EIATTR_KPARAM_INFO
	.align		4
.L_13:
        /*002c*/ 	.byte	0x04, 0x17
        /*002e*/ 	.short	(.L_15 - .L_14)
.L_14:
        /*0030*/ 	.word	0x00000000
        /*0034*/ 	.short	0x0003
        /*0036*/ 	.short	0x0014
        /*0038*/ 	.byte	0x00, 0xf0, 0x11, 0x00


	//----- nvinfo : EIATTR_KPARAM_INFO
	.align		4
.L_15:
        /*003c*/ 	.byte	0x04, 0x17
        /*003e*/ 	.short	(.L_17 - .L_16)
.L_16:
        /*0040*/ 	.word	0x00000000
        /*0044*/ 	.short	0x0002
        /*0046*/ 	.short	0x0010
        /*0048*/ 	.byte	0x00, 0xf0, 0x11, 0x00


	//----- nvinfo : EIATTR_KPARAM_INFO
	.align		4
.L_17:
        /*004c*/ 	.byte	0x04, 0x17
        /*004e*/ 	.short	(.L_19 - .L_18)
.L_18:
        /*0050*/ 	.word	0x00000000
        /*0054*/ 	.short	0x0001
        /*0056*/ 	.short	0x0008
        /*0058*/ 	.byte	0x00, 0xf4, 0x21, 0x00


	//----- nvinfo : EIATTR_KPARAM_INFO
	.align		4
.L_19:
        /*005c*/ 	.byte	0x04, 0x17
        /*005e*/ 	.short	(.L_21 - .L_20)
.L_20:
        /*0060*/ 	.word	0x00000000
        /*0064*/ 	.short	0x0000
        /*0066*/ 	.short	0x0000
        /*0068*/ 	.byte	0x00, 0xf4, 0x21, 0x00


	//----- nvinfo : EIATTR_MAXREG_COUNT
	.align		4
.L_21:
        /*006c*/ 	.byte	0x03, 0x1b
        /*006e*/ 	.short	0x00ff


	//----- nvinfo : EIATTR_COOP_GROUP_MASK_REGIDS
	.align		4
        /*0070*/ 	.byte	0x04, 0x29
        /*0072*/ 	.short	(.L_23 - .L_22)


	//   ....[0]....
.L_22:
        /*0074*/ 	.word	0xffffffff


	//   ....[1]....
        /*0078*/ 	.word	0xffffffff


	//   ....[2]....
        /*007c*/ 	.word	0xffffffff


	//   ....[3]....
        /*0080*/ 	.word	0xffffffff


	//   ....[4]....
        /*0084*/ 	.word	0xffffffff


	//----- nvinfo : EIATTR_COOP_GROUP_INSTR_OFFSETS
	.align		4
.L_23:
        /*0088*/ 	.byte	0x04, 0x28
        /*008a*/ 	.short	(.L_25 - .L_24)


	//   ....[0]....
.L_24:
        /*008c*/ 	.word	0x00000230


	//   ....[1]....
        /*0090*/ 	.word	0x00000260


	//   ....[2]....
        /*0094*/ 	.word	0x00000280


	//   ....[3]....
        /*0098*/ 	.word	0x000002a0


	//   ....[4]....
        /*009c*/ 	.word	0x000002c0


	//----- nvinfo : EIATTR_EXIT_INSTR_OFFSETS
	.align		4
.L_25:
        /*00a0*/ 	.byte	0x04, 0x1c
        /*00a2*/ 	.short	(.L_27 - .L_26)


	//   ....[0]....
.L_26:
        /*00a4*/ 	.word	0x00000300


	//   ....[1]....
        /*00a8*/ 	.word	0x00000360


	//----- nvinfo : EIATTR_REQNTID
	.align		4
.L_27:
        /*00ac*/ 	.byte	0x04, 0x10
        /*00ae*/ 	.short	(.L_29 - .L_28)
.L_28:
        /*00b0*/ 	.word	0x00000100
        /*00b4*/ 	.word	0x00000001
        /*00b8*/ 	.word	0x00000001
.L_29:


//--------------------- .nv.callgraph             --------------------------
	.section	.nv.callgraph,"",@"SHT_CUDA_CALLGRAPH"
	.align	4
	.sectionentsize	8
	.align		4
        /*0000*/ 	.word	0x00000000
	.align		4
        /*0004*/ 	.word	0xffffffff
	.align		4
        /*0008*/ 	.word	0x00000000
	.align		4
        /*000c*/ 	.word	0xfffffffe
	.align		4
        /*0010*/ 	.word	0x00000000
	.align		4
        /*0014*/ 	.word	0xfffffffd
	.align		4
        /*0018*/ 	.word	0x00000000
	.align		4
        /*001c*/ 	.word	0xfffffffc


//--------------------- .nv.rel.action            --------------------------
	.section	.nv.rel.action,"",@"SHT_CUDA_RELOCINFO"
	.align	8
	.sectionentsize	8
        /*0000*/ 	.byte	0x73, 0x00, 0x00, 0x00, 0x00, 0x00, 0x00, 0x00, 0x00, 0x00, 0x00, 0x11, 0x25, 0x00, 0x05, 0x36


//--------------------- .nv.constant0.triton_red_fused__to_copy_mean_pow_7 --------------------------
	.section	.nv.constant0.triton_red_fused__to_copy_mean_pow_7,"a",@progbits
	.sectionflags	@""
	.align	4
.nv.constant0.triton_red_fused__to_copy_mean_pow_7:
	.zero		384


//--------------------- .text.triton_red_fused__to_copy_mean_pow_7 --------------------------
	.section	.text.triton_red_fused__to_copy_mean_pow_7,"ax",@progbits
	.sectionflags	@"SHF_BARRIERS=1"
	.sectioninfo	@"SHI_REGISTERS=12"
	.align	128
        .global         triton_red_fused__to_copy_mean_pow_7
        .type           triton_red_fused__to_copy_mean_pow_7,@function
        .size           triton_red_fused__to_copy_mean_pow_7,(.L_x_1 - triton_red_fused__to_copy_mean_pow_7)
        .other          triton_red_fused__to_copy_mean_pow_7,@"STO_CUDA_ENTRY STV_DEFAULT"
triton_red_fused__to_copy_mean_pow_7:
.text.triton_red_fused__to_copy_mean_pow_7:
[----:B------:R-:W-:Y:S02]  /*0000*/  MOV R1, c[0x0][0x28] ;  /* 0x00000a0000017a02 */ /* 0x000fe40000000f00 */
[----:B------:R-:W0:Y:S01]  /*0010*/  S2R R0, SR_TID.X ;  /* 0x0000000000007919 */ /* 0x000e220000002100 */
[----:B------:R-:W-:-:S03]  /*0020*/  ULDC.64 UR4, c[0x0][0x118] ;  /* 0x0000460000047ab9 */ /* 0x000fc60000000a00 */
[----:B------:R-:W1:Y:S01]  /*0030*/  S2R R3, SR_CTAID.X ;  /* 0x0000000000037919 */ /* 0x000e620000002500 */
[----:B0-----:R-:W-:Y:S01]  /*0040*/  SHF.R.U32.HI R2, RZ, 0x5, R0 ;  /* 0x00000005ff027819 */ /* 0x001fe20000011600 */
[----:B------:R-:W-:Y:S01]  /*0050*/  IMAD.SHL.U32 R5, R0, 0x4, RZ ;  /* 0x0000000400057824 */ /* 0x000fe200078e00ff */
[----:B-1----:R-:W-:Y:S02]  /*0060*/  SHF.L.U32 R3, R3, 0x3, RZ ;  /* 0x0000000303037819 */ /* 0x002fe400000006ff */
[----:B------:R-:W-:Y:S02]  /*0070*/  SGXT.U32 R2, R2, 0x3 ;  /* 0x000000030202781a */ /* 0x000fe40000000000 */
[----:B------:R-:W-:Y:S02]  /*0080*/  LOP3.LUT R5, R5, 0x7c, RZ, 0xc0, !PT ;  /* 0x0000007c05057812 */ /* 0x000fe400078ec0ff */
[----:B------:R-:W-:-:S04]  /*0090*/  LOP3.LUT R4, R2, R3, RZ, 0xfc, !PT ;  /* 0x0000000302047212 */ /* 0x000fc800078efcff */
[C---:B------:R-:W-:Y:S01]  /*00a0*/  ISETP.GE.AND P0, PT, R4.reuse, 0x1800, PT ;  /* 0x000018000400780c */ /* 0x040fe20003f06270 */
[----:B------:R-:W-:-:S03]  /*00b0*/  IMAD.HI R6, R4, 0x2aaaaaab, RZ ;  /* 0x2aaaaaab04067827 */ /* 0x000fc600078e02ff */
[----:B------:R-:W-:Y:S02]  /*00c0*/  ISETP.LT.U32.AND P0, PT, R5, 0x60, !P0 ;  /* 0x000000600500780c */ /* 0x000fe40004701070 */
[----:B------:R-:W-:-:S04]  /*00d0*/  SHF.R.S32.HI R7, RZ, 0x1, R6 ;  /* 0x00000001ff077819 */ /* 0x000fc80000011406 */
[----:B------:R-:W-:-:S05]  /*00e0*/  LEA.HI R7, R6, R7, RZ, 0x1 ;  /* 0x0000000706077211 */ /* 0x000fca00078f08ff */
[----:B------:R-:W-:-:S04]  /*00f0*/  IMAD R4, R7, -0xc, R4 ;  /* 0xfffffff407047824 */ /* 0x000fc800078e0204 */
[----:B------:R-:W-:Y:S01]  /*0100*/  IMAD R4, R4, 0x60, R5 ;  /* 0x0000006004047824 */ /* 0x000fe200078e0205 */
[----:B------:R-:W-:-:S03]  /*0110*/  MOV R5, 0x2 ;  /* 0x0000000200057802 */ /* 0x000fc60000000f00 */
[----:B------:R-:W-:Y:S02]  /*0120*/  IMAD R4, R7, 0xd80, R4 ;  /* 0x00000d8007047824 */ /* 0x000fe400078e0204 */
[----:B------:R-:W-:Y:S02]  /*0130*/  CS2R R6, SRZ ;  /* 0x0000000000067805 */ /* 0x000fe4000001ff00 */
[----:B------:R-:W-:-:S05]  /*0140*/  IMAD.WIDE R4, R4, R5, c[0x0][0x160] ;  /* 0x0000580004047625 */ /* 0x000fca00078e0205 */
[----:B------:R-:W2:Y:S01]  /*0150*/  @P0 LDG.E.EF.64 R6, [R4.64] ;  /* 0x0000000404060981 */ /* 0x000ea2000c0e1b00 */
[----:B------:R-:W-:Y:S02]  /*0160*/  LOP3.LUT R3, R3, 0x7, R0, 0xf8, !PT ;  /* 0x0000000703037812 */ /* 0x000fe400078ef800 */
[----:B--2---:R-:W-:-:S05]  /*0170*/  PRMT R8, R6, 0x7632, R8 ;  /* 0x0000763206087816 */ /* 0x004fca0000000008 */
[----:B------:R-:W-:Y:S01]  /*0180*/  IMAD.U32 R9, R8, 0x10000, RZ ;  /* 0x0001000008097824 */ /* 0x000fe200078e00ff */
[----:B------:R-:W-:Y:S02]  /*0190*/  SHF.L.U32 R8, R6, 0x10, RZ ;  /* 0x0000001006087819 */ /* 0x000fe400000006ff */
[----:B------:R-:W-:Y:S01]  /*01a0*/  PRMT R6, R7, 0x7632, R6 ;  /* 0x0000763207067816 */ /* 0x000fe20000000006 */
[----:B------:R-:W-:Y:S01]  /*01b0*/  FMUL R9, R9, R9 ;  /* 0x0000000909097220 */ /* 0x000fe20000400000 */
[----:B------:R-:W-:Y:S02]  /*01c0*/  IMAD.U32 R7, R7, 0x10000, RZ ;  /* 0x0001000007077824 */ /* 0x000fe400078e00ff */
[----:B------:R-:W-:Y:S01]  /*01d0*/  SHF.L.U32 R6, R6, 0x10, RZ ;  /* 0x0000001006067819 */ /* 0x000fe200000006ff */
[----:B------:R-:W-:-:S04]  /*01e0*/  FFMA R8, R8, R8, R9 ;  /* 0x0000000808087223 */ /* 0x000fc80000000009 */
[----:B------:R-:W-:-:S04]  /*01f0*/  FFMA R7, R7, R7, R8 ;  /* 0x0000000707077223 */ /* 0x000fc80000000008 */
[----:B------:R-:W-:-:S05]  /*0200*/  FFMA R7, R6, R6, R7 ;  /* 0x0000000606077223 */ /* 0x000fca0000000007 */
[----:B------:R-:W-:Y:S02]  /*0210*/  FSEL R7, R7, RZ, P0 ;  /* 0x000000ff07077208 */ /* 0x000fe40000000000 */
[----:B------:R-:W-:-:S03]  /*0220*/  LOP3.LUT P0, RZ, R0, 0xf8, RZ, 0xc0, !PT ;  /* 0x000000f800ff7812 */ /* 0x000fc6000780c0ff */
[----:B------:R-:W0:Y:S01]  /*0230*/  SHFL.BFLY PT, R4, R7, 0x10, 0x1f ;  /* 0x0e001f0007047f89 */ /* 0x000e2200000e0000 */
[----:B------:R-:W-:Y:S01]  /*0240*/  ISETP.LT.AND P0, PT, R3, 0x1800, !P0 ;  /* 0x000018000300780c */ /* 0x000fe20004701270 */
[----:B0-----:R-:W-:-:S05]  /*0250*/  FADD R4, R7, R4 ;  /* 0x0000000407047221 */ /* 0x001fca0000000000 */
[----:B------:R-:W0:Y:S02]  /*0260*/  SHFL.BFLY PT, R5, R4, 0x8, 0x1f ;  /* 0x0d001f0004057f89 */ /* 0x000e2400000e0000 */
[----:B0-----:R-:W-:-:S05]  /*0270*/  FADD R5, R4, R5 ;  /* 0x0000000504057221 */ /* 0x001fca0000000000 */
[----:B------:R-:W0:Y:S02]  /*0280*/  SHFL.BFLY PT, R6, R5, 0x4, 0x1f ;  /* 0x0c801f0005067f89 */ /* 0x000e2400000e0000 */
[----:B0-----:R-:W-:-:S05]  /*0290*/  FADD R6, R5, R6 ;  /* 0x0000000605067221 */ /* 0x001fca0000000000 */
[----:B------:R-:W0:Y:S02]  /*02a0*/  SHFL.BFLY PT, R9, R6, 0x2, 0x1f ;  /* 0x0c401f0006097f89 */ /* 0x000e2400000e0000 */
[----:B0-----:R-:W-:-:S05]  /*02b0*/  FADD R9, R6, R9 ;  /* 0x0000000906097221 */ /* 0x001fca0000000000 */
[----:B------:R-:W0:Y:S02]  /*02c0*/  SHFL.BFLY PT, R8, R9, 0x1, 0x1f ;  /* 0x0c201f0009087f89 */ /* 0x000e2400000e0000 */
[----:B0-----:R-:W-:-:S05]  /*02d0*/  FADD R7, R9, R8 ;  /* 0x0000000809077221 */ /* 0x001fca0000000000 */
[----:B------:R0:W-:Y:S04]  /*02e0*/  STS [R2.X4], R7 ;  /* 0x0000000702007388 */ /* 0x0001e80000004800 */
[----:B------:R-:W-:Y:S06]  /*02f0*/  BAR.SYNC.DEFER_BLOCKING 0x0 ;  /* 0x0000000000007b1d */ /* 0x000fec0000010000 */
[----:B------:R-:W-:Y:S05]  /*0300*/  @!P0 EXIT ;  /* 0x000000000000894d */ /* 0x000fea0003800000 */
[----:B0-----:R-:W-:Y:S01]  /*0310*/  LOP3.LUT R0, R0, 0x7, RZ, 0xc0, !PT ;  /* 0x0000000700007812 */ /* 0x001fe200078ec0ff */
[----:B------:R-:W-:-:S04]  /*0320*/  IMAD.MOV.U32 R2, RZ, RZ, 0x4 ;  /* 0x00000004ff027424 */ /* 0x000fc800078e00ff */
[----:B------:R-:W0:Y:S01]  /*0330*/  LDS R5, [R0.X4] ;  /* 0x0000000000057984 */ /* 0x000e220000004800 */
[----:B------:R-:W-:-:S05]  /*0340*/  IMAD.WIDE R2, R3, R2, c[0x0][0x168] ;  /* 0x00005a0003027625 */ /* 0x000fca00078e0202 */
[----:B0-----:R-:W-:Y:S01]  /*0350*/  STG.E [R2.64], R5 ;  /* 0x0000000502007986 */ /* 0x001fe2000c101904 */
[----:B------:R-:W-:Y:S05]  /*0360*/  EXIT ;  /* 0x000000000000794d */ /* 0x000fea0003800000 */
.L_x_0:
[----:B------:R-:W-:-:S00]  /*0370*/  BRA `(.L_x_0) ;  /* 0xfffffff000007947 */ /* 0x000fc0000383ffff */
[----:B------:R-:W-:-:S00]  /*0380*/  NOP ;  /* 0x0000000000007918 */ /* 0x000fc00000000000 */
[----:B------:R-:W-:-:S00]  /*0390*/  NOP ;  /* 0x0000000000007918 */ /* 0x000fc00000000000 */
[----:B------:R-:W-:-:S00]  /*03a0*/  NOP ;  /* 0x0000000000007918 */ /* 0x000fc00000000000 */
[----:B------:R-:W-:-:S00]  /*03b0*/  NOP ;  /* 0x0000000000007918 */ /* 0x000fc00000000000 */
[----:B------:R-:W-:-:S00]  /*03c0*/  NOP ;  /* 0x0000000000007918 */ /* 0x000fc00000000000 */
[----:B------:R-:W-:-:S00]  /*03d0*/  NOP ;  /* 0x0000000000007918 */ /* 0x000fc00000000000 */
[----:B------:R-:W-:-:S00]  /*03e0*/  NOP ;  /* 0x0000000000007918 */ /* 0x000fc00000000000 */
[----:B------:R-:W-:-:S00]  /*03f0*/  NOP ;  /* 0x0000000000007918 */ /* 0x000fc00000000000 */
.L_x_1:


//--------------------- .nv.shared.triton_red_fused__to_copy_mean_pow_7 --------------------------
	.section	.nv.shared.triton_red_fused__to_copy_mean_pow_7,"aw",@nobits
	.sectionflags	@""
	.align	16
